	.headerflags	@"EF_CUDA_TEXMODE_UNIFIED EF_CUDA_64BIT_ADDRESS EF_CUDA_SM86 EF_CUDA_VIRTUAL_SM(EF_CUDA_SM86)"
	.elftype	@"ET_EXEC"


//--------------------- .nv.info                  --------------------------
	.section	.nv.info,"",@"SHT_CUDA_INFO"
	.align	4


	//----- nvinfo : EIATTR_REGCOUNT
	.align		4
        /*0000*/ 	.byte	0x04, 0x2f
        /*0002*/ 	.short	(.L_1 - .L_0)
	.align		4
.L_0:
        /*0004*/ 	.word	index@(triton_per_fused__softmax_add_10)
        /*0008*/ 	.word	0x00000013


	//----- nvinfo : EIATTR_FRAME_SIZE
	.align		4
.L_1:
        /*000c*/ 	.byte	0x04, 0x11
        /*000e*/ 	.short	(.L_3 - .L_2)
	.align		4
.L_2:
        /*0010*/ 	.word	index@(triton_per_fused__softmax_add_10)
        /*0014*/ 	.word	0x00000000


	//----- nvinfo : EIATTR_MIN_STACK_SIZE
	.align		4
.L_3:
        /*0018*/ 	.byte	0x04, 0x12
        /*001a*/ 	.short	(.L_5 - .L_4)
	.align		4
.L_4:
        /*001c*/ 	.word	index@(triton_per_fused__softmax_add_10)
        /*0020*/ 	.word	0x00000000
.L_5:


//--------------------- .nv.info.triton_per_fused__softmax_add_10 --------------------------
	.section	.nv.info.triton_per_fused__softmax_add_10,"",@"SHT_CUDA_INFO"
	.sectionflags	@""
	.align	4


	//----- nvinfo : EIATTR_CUDA_API_VERSION
	.align		4
        /*0000*/ 	.byte	0x04, 0x37
        /*0002*/ 	.short	(.L_7 - .L_6)
.L_6:
        /*0004*/ 	.word	0x00000080


	//----- nvinfo : EIATTR_SW2861232_WAR
	.align		4
.L_7:
        /*0008*/ 	.byte	0x01, 0x35
	.zero		2


	//----- nvinfo : EIATTR_PARAM_CBANK
	.align		4
        /*000c*/ 	.byte	0x04, 0x0a
        /*000e*/ 	.short	(.L_9 - .L_8)
	.align		4
.L_8:
        /*0010*/ 	.word	index@(.nv.constant0.triton_per_fused__softmax_add_10)
        /*0014*/ 	.short	0x0160
        /*0016*/ 	.short	0x0020


	//----- nvinfo : EIATTR_CBANK_PARAM_SIZE
	.align		4
.L_9:
        /*0018*/ 	.byte	0x03, 0x19
        /*001a*/ 	.short	0x0020


	//----- nvinfo : EIATTR_KPARAM_INFO
	.align		4
        /*001c*/ 	.byte	0x04, 0x17
        /*001e*/ 	.short	(.L_11 - .L_10)
.L_10:
        /*0020*/ 	.word	0x00000000
        /*0024*/ 	.short	0x0004
        /*0026*/ 	.short	0x0018
        /*0028*/ 	.byte	0x00, 0xf4, 0x21, 0x00


	//----- nvinfo : EIATTR_KPARAM_INFO
	.align		4
.L_11:
        /*002c*/ 	.byte	0x04, 0x17
        /*002e*/ 	.short	(.L_13 - .L_12)
.L_12:
        /*0030*/ 	.word	0x00000000
        /*0034*/ 	.short	0x0003
        /*0036*/ 	.short	0x0014
        /*0038*/ 	.byte	0x00, 0xf0, 0x11, 0x00


	//----- nvinfo : EIATTR_KPARAM_INFO
	.align		4
.L_13:
        /*003c*/ 	.byte	0x04, 0x17
        /*003e*/ 	.short	(.L_15 - .L_14)
.L_14:
        /*0040*/ 	.word	0x00000000
        /*0044*/ 	.short	0x0002
        /*0046*/ 	.short	0x0010
        /*0048*/ 	.byte	0x00, 0xf0, 0x11, 0x00


	//----- nvinfo : EIATTR_KPARAM_INFO
	.align		4
.L_15:
        /*004c*/ 	.byte	0x04, 0x17
        /*004e*/ 	.short	(.L_17 - .L_16)
.L_16:
        /*0050*/ 	.word	0x00000000
        /*0054*/ 	.short	0x0001
        /*0056*/ 	.short	0x0008
        /*0058*/ 	.byte	0x00, 0xf4, 0x21, 0x00


	//----- nvinfo : EIATTR_KPARAM_INFO
	.align		4
.L_17:
        /*005c*/ 	.byte	0x04, 0x17
        /*005e*/ 	.short	(.L_19 - .L_18)
.L_18:
        /*0060*/ 	.word	0x00000000
        /*0064*/ 	.short	0x0000
        /*0066*/ 	.short	0x0000
        /*0068*/ 	.byte	0x00, 0xf4, 0x21, 0x00


	//----- nvinfo : EIATTR_MAXREG_COUNT
	.align		4
.L_19:
        /*006c*/ 	.byte	0x03, 0x1b
        /*006e*/ 	.short	0x00ff


	//----- nvinfo : EIATTR_COOP_GROUP_MASK_REGIDS
	.align		4
        /*0070*/ 	.byte	0x04, 0x29
        /*0072*/ 	.short	(.L_21 - .L_20)


	//   ....[0]....
.L_20:
        /*0074*/ 	.word	0xffffffff


	//   ....[1]....
        /*0078*/ 	.word	0xffffffff


	//   ....[2]....
        /*007c*/ 	.word	0xffffffff


	//   ....[3]....
        /*0080*/ 	.word	0xffffffff


	//   ....[4]....
        /*0084*/ 	.word	0xffffffff


	//   ....[5]....
        /*0088*/ 	.word	0xffffffff


	//   ....[6]....
        /*008c*/ 	.word	0xffffffff


	//   ....[7]....
        /*0090*/ 	.word	0xffffffff


	//   ....[8]....
        /*0094*/ 	.word	0xffffffff


	//   ....[9]....
        /*0098*/ 	.word	0xffffffff


	//   ....[10]....
        /*009c*/ 	.word	0xffffffff


	//   ....[11]....
        /*00a0*/ 	.word	0xffffffff


	//----- nvinfo : EIATTR_COOP_GROUP_INSTR_OFFSETS
	.align		4
.L_21:
        /*00a4*/ 	.byte	0x04, 0x28
        /*00a6*/ 	.short	(.L_23 - .L_22)


	//   ....[0]....
.L_22:
        /*00a8*/ 	.word	0x00000180


	//   ....[1]....
        /*00ac*/ 	.word	0x000001c0


	//   ....[2]....
        /*00b0*/ 	.word	0x00000200


	//   ....[3]....
        /*00b4*/ 	.word	0x00000240


	//   ....[4]....
        /*00b8*/ 	.word	0x00000290


	//   ....[5]....
        /*00bc*/ 	.word	0x00000320


	//   ....[6]....
        /*00c0*/ 	.word	0x00000420


	//   ....[7]....
        /*00c4*/ 	.word	0x00000440


	//   ....[8]....
        /*00c8*/ 	.word	0x00000460


	//   ....[9]....
        /*00cc*/ 	.word	0x00000480


	//   ....[10]....
        /*00d0*/ 	.word	0x000004a0


	//   ....[11]....
        /*00d4*/ 	.word	0x000004f0


	//----- nvinfo : EIATTR_EXIT_INSTR_OFFSETS
	.align		4
.L_23:
        /*00d8*/ 	.byte	0x04, 0x1c
        /*00da*/ 	.short	(.L_25 - .L_24)


	//   ....[0]....
.L_24:
        /*00dc*/ 	.word	0x000005c0


	//   ....[1]....
        /*00e0*/ 	.word	0x000005e0


	//----- nvinfo : EIATTR_REQNTID
	.align		4
.L_25:
        /*00e4*/ 	.byte	0x04, 0x10
        /*00e6*/ 	.short	(.L_27 - .L_26)
.L_26:
        /*00e8*/ 	.word	0x00000040
        /*00ec*/ 	.word	0x00000001
        /*00f0*/ 	.word	0x00000001
.L_27:


//--------------------- .nv.callgraph             --------------------------
	.section	.nv.callgraph,"",@"SHT_CUDA_CALLGRAPH"
	.align	4
	.sectionentsize	8
	.align		4
        /*0000*/ 	.word	0x00000000
	.align		4
        /*0004*/ 	.word	0xffffffff
	.align		4
        /*0008*/ 	.word	0x00000000
	.align		4
        /*000c*/ 	.word	0xfffffffe
	.align		4
        /*0010*/ 	.word	0x00000000
	.align		4
        /*0014*/ 	.word	0xfffffffd
	.align		4
        /*0018*/ 	.word	0x00000000
	.align		4
        /*001c*/ 	.word	0xfffffffc


//--------------------- .nv.rel.action            --------------------------
	.section	.nv.rel.action,"",@"SHT_CUDA_RELOCINFO"
	.align	8
	.sectionentsize	8
        /*0000*/ 	.byte	0x73, 0x00, 0x00, 0x00, 0x00, 0x00, 0x00, 0x00, 0x00, 0x00, 0x00, 0x11, 0x25, 0x00, 0x05, 0x36


//--------------------- .nv.constant0.triton_per_fused__softmax_add_10 --------------------------
	.section	.nv.constant0.triton_per_fused__softmax_add_10,"a",@progbits
	.sectionflags	@""
	.align	4
.nv.constant0.triton_per_fused__softmax_add_10:
	.zero		384


//--------------------- .text.triton_per_fused__softmax_add_10 --------------------------
	.section	.text.triton_per_fused__softmax_add_10,"ax",@progbits
	.sectionflags	@"SHF_BARRIERS=1"
	.sectioninfo	@"SHI_REGISTERS=19"
	.align	128
        .global         triton_per_fused__softmax_add_10
        .type           triton_per_fused__softmax_add_10,@function
        .size           triton_per_fused__softmax_add_10,(.L_x_1 - triton_per_fused__softmax_add_10)
        .other          triton_per_fused__softmax_add_10,@"STO_CUDA_ENTRY STV_DEFAULT"
triton_per_fused__softmax_add_10:
.text.triton_per_fused__softmax_add_10:
[----:B------:R-:W-:Y:S02]  /*0000*/  IMAD.MOV.U32 R1, RZ, RZ, c[0x0][0x28] ;  /* 0x00000a00ff017624 */ /* 0x000fe400078e00ff */
[----:B------:R-:W0:Y:S01]  /*0010*/  S2R R5, SR_CTAID.X ;  /* 0x0000000000057919 */ /* 0x000e220000002500 */
[----:B------:R-:W-:Y:S01]  /*0020*/  IMAD.MOV.U32 R8, RZ, RZ, 0x4 ;  /* 0x00000004ff087424 */ /* 0x000fe200078e00ff */
[----:B------:R-:W-:Y:S01]  /*0030*/  ULDC.64 UR4, c[0x0][0x118] ;  /* 0x0000460000047ab9 */ /* 0x000fe20000000a00 */
[----:B------:R-:W-:Y:S01]  /*0040*/  IMAD.MOV.U32 R7, RZ, RZ, RZ ;  /* 0x000000ffff077224 */ /* 0x000fe200078e00ff */
[----:B------:R-:W1:Y:S01]  /*0050*/  S2R R14, SR_TID.X ;  /* 0x00000000000e7919 */ /* 0x000e620000002100 */
[----:B0-----:R-:W-:Y:S01]  /*0060*/  IMAD.HI.U32 R2, R5, 0x51eb851f, RZ ;  /* 0x51eb851f05027827 */ /* 0x001fe200078e00ff */
[----:B-1----:R-:W-:-:S04]  /*0070*/  LOP3.LUT R0, R14, 0x3f, RZ, 0xc0, !PT ;  /* 0x0000003f0e007812 */ /* 0x002fc800078ec0ff */
[----:B------:R-:W-:Y:S02]  /*0080*/  SHF.R.U32.HI R2, RZ, 0x4, R2 ;  /* 0x00000004ff027819 */ /* 0x000fe40000011602 */
[----:B------:R-:W-:Y:S01]  /*0090*/  ISETP.GE.U32.AND P0, PT, R0, 0x32, PT ;  /* 0x000000320000780c */ /* 0x000fe20003f06070 */
[C---:B------:R-:W-:Y:S02]  /*00a0*/  IMAD R4, R5.reuse, 0x32, R0 ;  /* 0x0000003205047824 */ /* 0x040fe400078e0200 */
[----:B------:R-:W-:Y:S01]  /*00b0*/  IMAD R3, R2, -0x32, R5 ;  /* 0xffffffce02037824 */ /* 0x000fe200078e0205 */
[----:B------:R-:W-:Y:S01]  /*00c0*/  ISETP.LT.U32.AND P0, PT, R5, 0x190, !P0 ;  /* 0x000001900500780c */ /* 0x000fe20004701070 */
[----:B------:R-:W-:-:S04]  /*00d0*/  IMAD.WIDE R4, R4, R8, c[0x0][0x168] ;  /* 0x00005a0004047625 */ /* 0x000fc800078e0208 */
[----:B------:R-:W-:Y:S02]  /*00e0*/  IMAD R3, R3, 0x32, R0 ;  /* 0x0000003203037824 */ /* 0x000fe400078e0200 */
[----:B------:R-:W-:Y:S02]  /*00f0*/  IMAD.MOV.U32 R0, RZ, RZ, RZ ;  /* 0x000000ffff007224 */ /* 0x000fe400078e00ff */
[----:B------:R-:W-:-:S04]  /*0100*/  IMAD R3, R2, 0x9e0, R3 ;  /* 0x000009e002037824 */ /* 0x000fc800078e0203 */
[----:B------:R-:W-:Y:S01]  /*0110*/  IMAD.WIDE R2, R3, R8, c[0x0][0x160] ;  /* 0x0000580003027625 */ /* 0x000fe200078e0208 */
[----:B------:R0:W2:Y:S04]  /*0120*/  @P0 LDG.E R0, [R4.64] ;  /* 0x0000000404000981 */ /* 0x0000a8000c1e1900 */
[----:B------:R-:W2:Y:S01]  /*0130*/  @P0 LDG.E R7, [R2.64] ;  /* 0x0000000402070981 */ /* 0x000ea2000c1e1900 */
[----:B0-----:R-:W-:Y:S01]  /*0140*/  SHF.R.U32.HI R4, RZ, 0x3, R14 ;  /* 0x00000003ff047819 */ /* 0x001fe2000001160e */
[----:B--2---:R-:W-:-:S05]  /*0150*/  FADD R9, R7, R0 ;  /* 0x0000000007097221 */ /* 0x004fca0000000000 */
[----:B------:R-:W-:-:S04]  /*0160*/  FSEL R0, R9, -INF , P0 ;  /* 0xff80000009007808 */ /* 0x000fc80000000000 */
[C---:B------:R-:W-:Y:S01]  /*0170*/  FSETP.NAN.AND P2, PT, R0.reuse, R0, PT ;  /* 0x000000000000720b */ /* 0x040fe20003f48000 */
[----:B------:R-:W0:Y:S02]  /*0180*/  SHFL.BFLY PT, R7, R0, 0x10, 0x1f ;  /* 0x0e001f0000077f89 */ /* 0x000e2400000e0000 */
[----:B0-----:R-:W-:-:S13]  /*0190*/  FSETP.GT.AND P1, PT, R0, R7, PT ;  /* 0x000000070000720b */ /* 0x001fda0003f24000 */
[----:B------:R-:W-:-:S04]  /*01a0*/  @!P1 FSEL R0, R0, R7, P2 ;  /* 0x0000000700009208 */ /* 0x000fc80001000000 */
        /* <DEDUP_REMOVED lines=11> */
[----:B------:R-:W-:Y:S02]  /*0260*/  @!P1 FSEL R0, R0, R5, P2 ;  /* 0x0000000500009208 */ /* 0x000fe40001000000 */
[----:B------:R-:W-:Y:S02]  /*0270*/  LOP3.LUT P2, RZ, R14, 0x1f, RZ, 0xc0, !PT ;  /* 0x0000001f0eff7812 */ /* 0x000fe4000784c0ff */
[----:B------:R-:W-:Y:S01]  /*0280*/  FSETP.NAN.AND P4, PT, R0, R0, PT ;  /* 0x000000000000720b */ /* 0x000fe20003f88000 */
[----:B------:R-:W0:Y:S01]  /*0290*/  SHFL.BFLY PT, R5, R0, 0x1, 0x1f ;  /* 0x0c201f0000057f89 */ /* 0x000e2200000e0000 */
[----:B------:R-:W-:Y:S02]  /*02a0*/  ISETP.GE.U32.AND P1, PT, R14, 0x2, PT ;  /* 0x000000020e00780c */ /* 0x000fe40003f26070 */
[----:B0-----:R-:W-:-:S13]  /*02b0*/  FSETP.GT.AND P3, PT, R0, R5, PT ;  /* 0x000000050000720b */ /* 0x001fda0003f64000 */
[----:B------:R-:W-:Y:S02]  /*02c0*/  @!P3 SEL R0, R0, R5, P4 ;  /* 0x000000050000b207 */ /* 0x000fe40002000000 */
[----:B------:R-:W-:Y:S02]  /*02d0*/  LOP3.LUT R5, R4, 0x4, RZ, 0xc0, !PT ;  /* 0x0000000404057812 */ /* 0x000fe400078ec0ff */
[----:B------:R-:W-:-:S03]  /*02e0*/  ISETP.NE.AND P3, PT, R14, RZ, PT ;  /* 0x000000ff0e00720c */ /* 0x000fc60003f65270 */
[----:B------:R-:W-:Y:S04]  /*02f0*/  @!P2 STS [R5], R0 ;  /* 0x000000000500a388 */ /* 0x000fe80000000800 */
[----:B------:R-:W-:Y:S06]  /*0300*/  BAR.SYNC.DEFER_BLOCKING 0x0 ;  /* 0x0000000000007b1d */ /* 0x000fec0000010000 */
[----:B------:R-:W0:Y:S04]  /*0310*/  @!P1 LDS R6, [R14.X4] ;  /* 0x000000000e069984 */ /* 0x000e280000004800 */
[----:B0-----:R-:W0:Y:S01]  /*0320*/  SHFL.BFLY PT, R7, R6, 0x1, 0x1f ;  /* 0x0c201f0006077f89 */ /* 0x001e2200000e0000 */
[----:B------:R-:W-:-:S02]  /*0330*/  FSETP.NAN.AND P5, PT, R6, R6, PT ;  /* 0x000000060600720b */ /* 0x000fc40003fa8000 */
[----:B0-----:R-:W-:-:S04]  /*0340*/  FSETP.GT.AND P4, PT, R6, R7, PT ;  /* 0x000000070600720b */ /* 0x001fc80003f84000 */
[----:B------:R-:W-:-:S04]  /*0350*/  SEL R7, R6, R7, P4 ;  /* 0x0000000706077207 */ /* 0x000fc80002000000 */
[----:B------:R-:W-:-:S05]  /*0360*/  SEL R7, R6, R7, P5 ;  /* 0x0000000706077207 */ /* 0x000fca0002800000 */
[----:B------:R-:W-:Y:S04]  /*0370*/  @!P3 STS [R14.X4], R7 ;  /* 0x000000070e00b388 */ /* 0x000fe80000004800 */
[----:B------:R-:W-:Y:S06]  /*0380*/  BAR.SYNC.DEFER_BLOCKING 0x0 ;  /* 0x0000000000007b1d */ /* 0x000fec0000010000 */
[----:B------:R-:W0:Y:S02]  /*0390*/  LDS R0, [RZ] ;  /* 0x00000000ff007984 */ /* 0x000e240000000800 */
[----:B0-----:R-:W-:-:S04]  /*03a0*/  FADD R0, R9, -R0 ;  /* 0x8000000009007221 */ /* 0x001fc80000000000 */
[----:B------:R-:W-:Y:S01]  /*03b0*/  FMUL R0, R0, 1.4426950216293334961 ;  /* 0x3fb8aa3b00007820 */ /* 0x000fe20000400000 */
[----:B------:R-:W-:Y:S04]  /*03c0*/  BAR.SYNC.DEFER_BLOCKING 0x0 ;  /* 0x0000000000007b1d */ /* 0x000fe80000010000 */
[----:B------:R-:W-:-:S13]  /*03d0*/  FSETP.GEU.AND P4, PT, R0, -126, PT ;  /* 0xc2fc00000000780b */ /* 0x000fda0003f8e000 */
[----:B------:R-:W-:-:S04]  /*03e0*/  @!P4 FMUL R0, R0, 0.5 ;  /* 0x3f0000000000c820 */ /* 0x000fc80000400000 */
[----:B------:R-:W0:Y:S02]  /*03f0*/  MUFU.EX2 R4, R0 ;  /* 0x0000000000047308 */ /* 0x000e240000000800 */
[----:B0-----:R-:W-:-:S05]  /*0400*/  @!P4 FMUL R4, R4, R4 ;  /* 0x000000040404c220 */ /* 0x001fca0000400000 */
[----:B------:R-:W-:-:S05]  /*0410*/  FSEL R6, R4, RZ, P0 ;  /* 0x000000ff04067208 */ /* 0x000fca0000000000 */
[----:B------:R-:W0:Y:S02]  /*0420*/  SHFL.BFLY PT, R9, R6, 0x10, 0x1f ;  /* 0x0e001f0006097f89 */ /* 0x000e2400000e0000 */
[----:B0-----:R-:W-:-:S05]  /*0430*/  FADD R9, R6, R9 ;  /* 0x0000000906097221 */ /* 0x001fca0000000000 */
        /* <DEDUP_REMOVED lines=8> */
[----:B------:R-:W-:Y:S04]  /*04c0*/  @!P2 STS [R5], R16 ;  /* 0x000000100500a388 */ /* 0x000fe80000000800 */
[----:B------:R-:W-:Y:S06]  /*04d0*/  BAR.SYNC.DEFER_BLOCKING 0x0 ;  /* 0x0000000000007b1d */ /* 0x000fec0000010000 */
[----:B------:R-:W0:Y:S04]  /*04e0*/  @!P1 LDS R12, [R14.X4] ;  /* 0x000000000e0c9984 */ /* 0x000e280000004800 */
[----:B0-----:R-:W0:Y:S02]  /*04f0*/  SHFL.BFLY PT, R9, R12, 0x1, 0x1f ;  /* 0x0c201f000c097f89 */ /* 0x001e2400000e0000 */
[----:B0-----:R-:W-:-:S05]  /*0500*/  FADD R9, R12, R9 ;  /* 0x000000090c097221 */ /* 0x001fca0000000000 */
[----:B------:R-:W-:Y:S04]  /*0510*/  @!P3 STS [R14.X4], R9 ;  /* 0x000000090e00b388 */ /* 0x000fe80000004800 */
[----:B------:R-:W-:Y:S06]  /*0520*/  BAR.SYNC.DEFER_BLOCKING 0x0 ;  /* 0x0000000000007b1d */ /* 0x000fec0000010000 */
[----:B------:R-:W0:Y:S02]  /*0530*/  LDS R0, [RZ] ;  /* 0x00000000ff007984 */ /* 0x000e240000000800 */
[----:B0-----:R-:W-:-:S02]  /*0540*/  FSETP.GT.AND P1, PT, |R0|, 8.50705917302346158658e+37, PT ;  /* 0x7e8000000000780b */ /* 0x001fc40003f24200 */
[----:B------:R-:W-:-:S11]  /*0550*/  FSETP.GEU.AND P2, PT, |R0|, 1.175494350822287508e-38, PT ;  /* 0x008000000000780b */ /* 0x000fd60003f4e200 */
[----:B------:R-:W-:Y:S01]  /*0560*/  @P1 FMUL R0, R0, 0.25 ;  /* 0x3e80000000001820 */ /* 0x000fe20000400000 */
[----:B------:R-:W-:-:S03]  /*0570*/  @P1 FMUL R4, R4, 0.25 ;  /* 0x3e80000004041820 */ /* 0x000fc60000400000 */
[----:B------:R-:W-:Y:S01]  /*0580*/  @!P2 FMUL R0, R0, 16777216 ;  /* 0x4b8000000000a820 */ /* 0x000fe20000400000 */
[----:B------:R-:W-:-:S03]  /*0590*/  @!P2 FMUL R4, R4, 16777216 ;  /* 0x4b8000000404a820 */ /* 0x000fc60000400000 */
[----:B------:R-:W0:Y:S02]  /*05a0*/  MUFU.RCP R5, R0 ;  /* 0x0000000000057308 */ /* 0x000e240000001000 */
[----:B0-----:R-:W-:Y:S01]  /*05b0*/  FMUL R5, R5, R4 ;  /* 0x0000000405057220 */ /* 0x001fe20000400000 */
[----:B------:R-:W-:Y:S06]  /*05c0*/  @!P0 EXIT ;  /* 0x000000000000894d */ /* 0x000fec0003800000 */
[----:B------:R-:W-:Y:S01]  /*05d0*/  STG.E [R2.64], R5 ;  /* 0x0000000502007986 */ /* 0x000fe2000c101904 */
[----:B------:R-:W-:Y:S05]  /*05e0*/  EXIT ;  /* 0x000000000000794d */ /* 0x000fea0003800000 */
.L_x_0:
[----:B------:R-:W-:-:S00]  /*05f0*/  BRA `(.L_x_0) ;  /* 0xfffffff000007947 */ /* 0x000fc0000383ffff */
[----:B------:R-:W-:-:S00]  /*0600*/  NOP ;  /* 0x0000000000007918 */ /* 0x000fc00000000000 */
[----:B------:R-:W-:-:S00]  /*0610*/  NOP ;  /* 0x0000000000007918 */ /* 0x000fc00000000000 */
[----:B------:R-:W-:-:S00]  /*0620*/  NOP ;  /* 0x0000000000007918 */ /* 0x000fc00000000000 */
[----:B------:R-:W-:-:S00]  /*0630*/  NOP ;  /* 0x0000000000007918 */ /* 0x000fc00000000000 */
[----:B------:R-:W-:-:S00]  /*0640*/  NOP ;  /* 0x0000000000007918 */ /* 0x000fc00000000000 */
[----:B------:R-:W-:-:S00]  /*0650*/  NOP ;  /* 0x0000000000007918 */ /* 0x000fc00000000000 */
[----:B------:R-:W-:-:S00]  /*0660*/  NOP ;  /* 0x0000000000007918 */ /* 0x000fc00000000000 */
[----:B------:R-:W-:-:S00]  /*0670*/  NOP ;  /* 0x0000000000007918 */ /* 0x000fc00000000000 */
.L_x_1:


//--------------------- .nv.shared.triton_per_fused__softmax_add_10 --------------------------
	.section	.nv.shared.triton_per_fused__softmax_add_10,"aw",@nobits
	.sectionflags	@""
	.align	16
